//
// Generated by NVIDIA NVVM Compiler
//
// Compiler Build ID: CL-36424714
// Cuda compilation tools, release 13.0, V13.0.88
// Based on NVVM 20.0.0
//

.version 9.0
.target sm_100
.address_size 64

	// .globl	_Z4testPiS_i
.global .attribute(.managed) .align 4 .b8 a[400];
.global .attribute(.managed) .align 4 .b8 b[400];

.visible .entry _Z4testPiS_i(
	.param .u64 .ptr .align 1 _Z4testPiS_i_param_0,
	.param .u64 .ptr .align 1 _Z4testPiS_i_param_1,
	.param .u32 _Z4testPiS_i_param_2
)
{
	.reg .pred 	%p<3>;
	.reg .b32 	%r<17>;
	.reg .b64 	%rd<11>;

	ld.param.u64 	%rd2, [_Z4testPiS_i_param_0];
	ld.param.u64 	%rd3, [_Z4testPiS_i_param_1];
	ld.param.u32 	%r6, [_Z4testPiS_i_param_2];
	cvta.to.global.u64 	%rd1, %rd3;
	mov.u32 	%r7, %tid.x;
	mov.u32 	%r8, %ntid.x;
	mov.u32 	%r9, %ctaid.x;
	mad.lo.s32 	%r1, %r8, %r9, %r7;
	mov.u32 	%r10, %tid.y;
	mov.u32 	%r11, %ntid.y;
	mov.u32 	%r12, %ctaid.y;
	mad.lo.s32 	%r13, %r11, %r12, %r10;
	max.s32 	%r14, %r1, %r13;
	setp.ge.s32 	%p1, %r14, %r6;
	@%p1 bra 	$L__BB0_4;
	cvta.to.global.u64 	%rd4, %rd2;
	mad.lo.s32 	%r3, %r6, %r1, %r13;
	mul.wide.s32 	%rd5, %r3, 4;
	add.s64 	%rd6, %rd4, %rd5;
	ld.global.u32 	%r4, [%rd6];
	setp.gt.s32 	%p2, %r4, 99;
	@%p2 bra 	$L__BB0_3;
	mul.lo.s32 	%r16, %r4, %r4;
	add.s64 	%rd10, %rd1, %rd5;
	st.global.u32 	[%rd10], %r16;
	bra.uni 	$L__BB0_4;
$L__BB0_3:
	add.s32 	%r15, %r4, -1;
	add.s64 	%rd8, %rd1, %rd5;
	st.global.u32 	[%rd8], %r15;
$L__BB0_4:
	ret;

}


// ===== COMPILED SASS (sm_100) =====

	.target	sm_100

	.elftype	@"ET_EXEC"


//--------------------- .note.nv.tkinfo           --------------------------
	.section	.note.nv.tkinfo,"",@"SHT_NOTE"
	.sectionflags	@"SHF_NOTE_NV_TKINFO"
	.tkinfo
        /*0018*/ 	.word	0x00000002
        /*0030*/ 	.string	""
        /*0030*/ 	.string	"ptxas"
        /*0030*/ 	.string	"Cuda compilation tools, release 13.0, V13.0.88"
        /*0030*/ 	.string	"Build cuda_13.0.r13.0/compiler.36424714_0"
        /*0030*/ 	.string	"-arch sm_100 -m 64 "



//--------------------- .note.nv.cuinfo           --------------------------
	.section	.note.nv.cuinfo,"",@"SHT_NOTE"
	.sectionflags	@"SHF_NOTE_NV_CUINFO"
        /*0018*/ 	.short	0x0002
        /*001a*/ 	.short	0x0064
        /*001c*/ 	.short	0x0082
	.zero		2


//--------------------- .nv.info                  --------------------------
	.section	.nv.info,"",@"SHT_CUDA_INFO"
	.align	4


	//----- nvinfo : EIATTR_REGCOUNT
	.align		4
        /*0000*/ 	.byte	0x04, 0x2f
        /*0002*/ 	.short	(.L_3 - .L_2)
	.align		4
.L_2:
        /*0004*/ 	.word	index@(_Z4testPiS_i)
        /*0008*/ 	.word	0x0000000c


	//----- nvinfo : EIATTR_FRAME_SIZE
	.align		4
.L_3:
        /*000c*/ 	.byte	0x04, 0x11
        /*000e*/ 	.short	(.L_5 - .L_4)
	.align		4
.L_4:
        /*0010*/ 	.word	index@(_Z4testPiS_i)
        /*0014*/ 	.word	0x00000000


	//----- nvinfo : EIATTR_MIN_STACK_SIZE
	.align		4
.L_5:
        /*0018*/ 	.byte	0x04, 0x12
        /*001a*/ 	.short	(.L_7 - .L_6)
	.align		4
.L_6:
        /*001c*/ 	.word	index@(_Z4testPiS_i)
        /*0020*/ 	.word	0x00000000
.L_7:


//--------------------- .nv.compat                --------------------------
	.section	.nv.compat,"",@"SHT_CUDA_COMPAT_INFO"
	.align	4
        /*0000*/ 	.byte	0x02, 0x09, 0x00, 0x00, 0x02, 0x02, 0x01, 0x00, 0x02, 0x05, 0x05, 0x00, 0x03, 0x07, 0x01, 0x01
        /*0010*/ 	.byte	0x02, 0x03, 0x00, 0x00, 0x02, 0x06, 0x01, 0x00, 0x04, 0x0b, 0x08, 0x00, 0x09, 0x00, 0x00, 0x00
        /*0020*/ 	.byte	0x00, 0x00, 0x00, 0x00


//--------------------- .nv.info._Z4testPiS_i     --------------------------
	.section	.nv.info._Z4testPiS_i,"",@"SHT_CUDA_INFO"
	.sectionflags	@""
	.align	4


	//----- nvinfo : EIATTR_CUDA_API_VERSION
	.align		4
        /*0000*/ 	.byte	0x04, 0x37
        /*0002*/ 	.short	(.L_9 - .L_8)
.L_8:
        /*0004*/ 	.word	0x00000082


	//----- nvinfo : EIATTR_KPARAM_INFO
	.align		4
.L_9:
        /*0008*/ 	.byte	0x04, 0x17
        /*000a*/ 	.short	(.L_11 - .L_10)
.L_10:
        /*000c*/ 	.word	0x00000000
        /*0010*/ 	.short	0x0002
        /*0012*/ 	.short	0x0010
        /*0014*/ 	.byte	0x00, 0xf0, 0x11, 0x00


	//----- nvinfo : EIATTR_KPARAM_INFO
	.align		4
.L_11:
        /*0018*/ 	.byte	0x04, 0x17
        /*001a*/ 	.short	(.L_13 - .L_12)
.L_12:
        /*001c*/ 	.word	0x00000000
        /*0020*/ 	.short	0x0001
        /*0022*/ 	.short	0x0008
        /*0024*/ 	.byte	0x00, 0xf5, 0x21, 0x00


	//----- nvinfo : EIATTR_KPARAM_INFO
	.align		4
.L_13:
        /*0028*/ 	.byte	0x04, 0x17
        /*002a*/ 	.short	(.L_15 - .L_14)
.L_14:
        /*002c*/ 	.word	0x00000000
        /*0030*/ 	.short	0x0000
        /*0032*/ 	.short	0x0000
        /*0034*/ 	.byte	0x00, 0xf5, 0x21, 0x00


	//----- nvinfo : EIATTR_SPARSE_MMA_MASK
	.align		4
.L_15:
        /*0038*/ 	.byte	0x03, 0x50
        /*003a*/ 	.short	0x0000


	//----- nvinfo : EIATTR_MAXREG_COUNT
	.align		4
        /*003c*/ 	.byte	0x03, 0x1b
        /*003e*/ 	.short	0x00ff


	//----- nvinfo : EIATTR_MERCURY_ISA_VERSION
	.align		4
        /*0040*/ 	.byte	0x03, 0x5f
        /*0042*/ 	.short	0x0101


	//----- nvinfo : EIATTR_VRC_CTA_INIT_COUNT
	.align		4
        /*0044*/ 	.byte	0x02, 0x4a
	.zero		1
	.zero		1


	//----- nvinfo : EIATTR_EXIT_INSTR_OFFSETS
	.align		4
        /*0048*/ 	.byte	0x04, 0x1c
        /*004a*/ 	.short	(.L_17 - .L_16)


	//   ....[0]....
.L_16:
        /*004c*/ 	.word	0x000000c0


	//   ....[1]....
        /*0050*/ 	.word	0x00000170


	//   ....[2]....
        /*0054*/ 	.word	0x000001c0


	//----- nvinfo : EIATTR_CBANK_PARAM_SIZE
	.align		4
.L_17:
        /*0058*/ 	.byte	0x03, 0x19
        /*005a*/ 	.short	0x0014


	//----- nvinfo : EIATTR_PARAM_CBANK
	.align		4
        /*005c*/ 	.byte	0x04, 0x0a
        /*005e*/ 	.short	(.L_19 - .L_18)
	.align		4
.L_18:
        /*0060*/ 	.word	index@(.nv.constant0._Z4testPiS_i)
        /*0064*/ 	.short	0x0380
        /*0066*/ 	.short	0x0014


	//----- nvinfo : EIATTR_SW_WAR
	.align		4
.L_19:
        /*0068*/ 	.byte	0x04, 0x36
        /*006a*/ 	.short	(.L_21 - .L_20)
.L_20:
        /*006c*/ 	.word	0x00000008
.L_21:


//--------------------- .nv.callgraph             --------------------------
	.section	.nv.callgraph,"",@"SHT_CUDA_CALLGRAPH"
	.align	4
	.sectionentsize	8
	.align		4
        /*0000*/ 	.word	0x00000000
	.align		4
        /*0004*/ 	.word	0xffffffff
	.align		4
        /*0008*/ 	.word	0x00000000
	.align		4
        /*000c*/ 	.word	0xfffffffe
	.align		4
        /*0010*/ 	.word	0x00000000
	.align		4
        /*0014*/ 	.word	0xfffffffd
	.align		4
        /*0018*/ 	.word	0x00000000
	.align		4
        /*001c*/ 	.word	0xfffffffc


//--------------------- .nv.constant4             --------------------------
	.section	.nv.constant4,"a",@progbits
	.align	8
	.align		8
.nv.constant4:
        /*0000*/ 	.dword	a
	.align		8
        /*0008*/ 	.dword	b


//--------------------- .text._Z4testPiS_i        --------------------------
	.section	.text._Z4testPiS_i,"ax",@progbits
	.align	128
        .global         _Z4testPiS_i
        .type           _Z4testPiS_i,@function
        .size           _Z4testPiS_i,(.L_x_1 - _Z4testPiS_i)
        .other          _Z4testPiS_i,@"STO_CUDA_ENTRY STV_DEFAULT"
_Z4testPiS_i:
.text._Z4testPiS_i:
[----:B------:R-:W-:Y:S01]  /*0000*/  LDC R1, c[0x0][0x37c] ;  /* 0x0000df00ff017b82 */ /* 0x000fe20000000800 */
[----:B------:R-:W0:Y:S01]  /*0010*/  S2R R0, SR_TID.X ;  /* 0x0000000000007919 */ /* 0x000e220000002100 */
[----:B------:R-:W0:Y:S01]  /*0020*/  LDCU UR4, c[0x0][0x360] ;  /* 0x00006c00ff0477ac */ /* 0x000e220008000800 */
[----:B------:R-:W0:Y:S01]  /*0030*/  S2R R3, SR_CTAID.X ;  /* 0x0000000000037919 */ /* 0x000e220000002500 */
[----:B------:R-:W1:Y:S01]  /*0040*/  LDCU UR5, c[0x0][0x364] ;  /* 0x00006c80ff0577ac */ /* 0x000e620008000800 */
[----:B------:R-:W1:Y:S01]  /*0050*/  S2R R5, SR_TID.Y ;  /* 0x0000000000057919 */ /* 0x000e620000002200 */
[----:B------:R-:W2:Y:S01]  /*0060*/  LDCU UR6, c[0x0][0x390] ;  /* 0x00007200ff0677ac */ /* 0x000ea20008000800 */
[----:B------:R-:W1:Y:S01]  /*0070*/  S2R R2, SR_CTAID.Y ;  /* 0x0000000000027919 */ /* 0x000e620000002600 */
[----:B0-----:R-:W-:Y:S02]  /*0080*/  IMAD R0, R3, UR4, R0 ;  /* 0x0000000403007c24 */ /* 0x001fe4000f8e0200 */
[----:B-1----:R-:W-:-:S05]  /*0090*/  IMAD R5, R2, UR5, R5 ;  /* 0x0000000502057c24 */ /* 0x002fca000f8e0205 */
[----:B------:R-:W-:-:S04]  /*00a0*/  VIMNMX R2, PT, PT, R0, R5, !PT ;  /* 0x0000000500027248 */ /* 0x000fc80007fe0100 */
[----:B--2---:R-:W-:-:S13]  /*00b0*/  ISETP.GE.AND P0, PT, R2, UR6, PT ;  /* 0x0000000602007c0c */ /* 0x004fda000bf06270 */
[----:B------:R-:W-:Y:S05]  /*00c0*/  @P0 EXIT ;  /* 0x000000000000094d */ /* 0x000fea0003800000 */
[----:B------:R-:W0:Y:S01]  /*00d0*/  LDC.64 R2, c[0x0][0x380] ;  /* 0x0000e000ff027b82 */ /* 0x000e220000000a00 */
[----:B------:R-:W1:Y:S01]  /*00e0*/  LDCU.64 UR4, c[0x0][0x358] ;  /* 0x00006b00ff0477ac */ /* 0x000e620008000a00 */
[----:B------:R-:W-:-:S04]  /*00f0*/  IMAD R7, R0, UR6, R5 ;  /* 0x0000000600077c24 */ /* 0x000fc8000f8e0205 */
[----:B0-----:R-:W-:-:S05]  /*0100*/  IMAD.WIDE R2, R7, 0x4, R2 ;  /* 0x0000000407027825 */ /* 0x001fca00078e0202 */
[----:B-1----:R-:W2:Y:S02]  /*0110*/  LDG.E R0, desc[UR4][R2.64] ;  /* 0x0000000402007981 */ /* 0x002ea4000c1e1900 */
[----:B--2---:R-:W-:-:S13]  /*0120*/  ISETP.GT.AND P0, PT, R0, 0x63, PT ;  /* 0x000000630000780c */ /* 0x004fda0003f04270 */
[----:B------:R-:W0:Y:S01]  /*0130*/  @!P0 LDC.64 R4, c[0x0][0x388] ;  /* 0x0000e200ff048b82 */ /* 0x000e220000000a00 */
[----:B------:R-:W-:Y:S02]  /*0140*/  @!P0 IMAD R9, R0, R0, RZ ;  /* 0x0000000000098224 */ /* 0x000fe400078e02ff */
[----:B0-----:R-:W-:-:S05]  /*0150*/  @!P0 IMAD.WIDE R4, R7, 0x4, R4 ;  /* 0x0000000407048825 */ /* 0x001fca00078e0204 */
[----:B------:R0:W-:Y:S01]  /*0160*/  @!P0 STG.E desc[UR4][R4.64], R9 ;  /* 0x0000000904008986 */ /* 0x0001e2000c101904 */
[----:B------:R-:W-:Y:S05]  /*0170*/  @!P0 EXIT ;  /* 0x000000000000894d */ /* 0x000fea0003800000 */
[----:B------:R-:W1:Y:S01]  /*0180*/  LDC.64 R2, c[0x0][0x388] ;  /* 0x0000e200ff027b82 */ /* 0x000e620000000a00 */
[----:B0-----:R-:W-:Y:S01]  /*0190*/  IADD3 R5, PT, PT, R0, -0x1, RZ ;  /* 0xffffffff00057810 */ /* 0x001fe20007ffe0ff */
[----:B-1----:R-:W-:-:S05]  /*01a0*/  IMAD.WIDE R2, R7, 0x4, R2 ;  /* 0x0000000407027825 */ /* 0x002fca00078e0202 */
[----:B------:R-:W-:Y:S01]  /*01b0*/  STG.E desc[UR4][R2.64], R5 ;  /* 0x0000000502007986 */ /* 0x000fe2000c101904 */
[----:B------:R-:W-:Y:S05]  /*01c0*/  EXIT ;  /* 0x000000000000794d */ /* 0x000fea0003800000 */
.L_x_0:
[----:B------:R-:W-:-:S00]  /*01d0*/  BRA `(.L_x_0) ;  /* 0xfffffffc00fc7947 */ /* 0x000fc0000383ffff */
[----:B------:R-:W-:-:S00]  /*01e0*/  NOP ;  /* 0x0000000000007918 */ /* 0x000fc00000000000 */
        /* <DEDUP_REMOVED lines=9> */
.L_x_1:


//--------------------- .nv.shared.reserved.0     --------------------------
	.section	.nv.shared.reserved.0,"aw",@nobits
	.weak		__nv_reservedSMEM_offset_0_alias
	.size		__nv_reservedSMEM_offset_0_alias, 0, 64
	.other		__nv_reservedSMEM_offset_0_alias,@"STO_CUDA_RESERVED_SHARED STV_DEFAULT"
__nv_reservedSMEM_offset_0_alias:
	.zero		0
	.zero		64


//--------------------- .nv.global                --------------------------
	.section	.nv.global,"aw",@nobits
	.align	4
.nv.global:
	.type		a,@object
	.size		a,(b - a)
	.other		a,@"STV_DEFAULT STO_CUDA_MANAGED"
a:
	.zero		400
	.type		b,@object
	.size		b,(.L_1 - b)
	.other		b,@"STV_DEFAULT STO_CUDA_MANAGED"
b:
	.zero		400
.L_1:


//--------------------- .nv.constant0._Z4testPiS_i --------------------------
	.section	.nv.constant0._Z4testPiS_i,"a",@progbits
	.sectionflags	@""
	.align	4
.nv.constant0._Z4testPiS_i:
	.zero		916


//--------------------- SYMBOLS --------------------------

	.type		.nv.reservedSmem.offset0,@object
	.size		.nv.reservedSmem.offset0,0x4
